//
// Generated by NVIDIA NVVM Compiler
//
// Compiler Build ID: CL-36424714
// Cuda compilation tools, release 13.0, V13.0.88
// Based on NVVM 20.0.0
//

.version 9.0
.target sm_100
.address_size 64

	// .globl	_Z6conv2DPfiS_
.const .align 4 .b8 d_kernel[100];

.visible .entry _Z6conv2DPfiS_(
	.param .u64 .ptr .align 1 _Z6conv2DPfiS__param_0,
	.param .u32 _Z6conv2DPfiS__param_1,
	.param .u64 .ptr .align 1 _Z6conv2DPfiS__param_2
)
{
	.reg .pred 	%p<67>;
	.reg .b32 	%r<30>;
	.reg .b32 	%f<127>;
	.reg .b64 	%rd<17>;

	ld.param.u64 	%rd8, [_Z6conv2DPfiS__param_0];
	ld.param.u32 	%r9, [_Z6conv2DPfiS__param_1];
	ld.param.u64 	%rd7, [_Z6conv2DPfiS__param_2];
	cvta.to.global.u64 	%rd1, %rd8;
	mov.u32 	%r1, %tid.x;
	mov.u32 	%r2, %tid.y;
	add.s32 	%r3, %r1, -2;
	setp.gt.u32 	%p5, %r1, 1;
	setp.lt.s32 	%p6, %r3, %r9;
	and.pred  	%p1, %p5, %p6;
	add.s32 	%r10, %r2, -2;
	setp.gt.u32 	%p7, %r2, 1;
	setp.lt.s32 	%p8, %r10, %r9;
	and.pred  	%p2, %p7, %p8;
	and.pred  	%p10, %p1, %p2;
	mad.lo.s32 	%r11, %r10, %r9, %r3;
	mul.wide.s32 	%rd9, %r11, 4;
	add.s64 	%rd2, %rd1, %rd9;
	mov.f32 	%f103, 0f00000000;
	not.pred 	%p11, %p10;
	@%p11 bra 	$L__BB0_2;
	ld.global.f32 	%f52, [%rd2];
	ld.const.f32 	%f53, [d_kernel];
	fma.rn.f32 	%f103, %f52, %f53, 0f00000000;
$L__BB0_2:
	add.s32 	%r12, %r2, -1;
	setp.ne.s32 	%p12, %r2, 0;
	setp.le.s32 	%p13, %r2, %r9;
	and.pred  	%p3, %p12, %p13;
	and.pred  	%p14, %p1, %p3;
	mad.lo.s32 	%r13, %r12, %r9, %r3;
	mul.wide.s32 	%rd10, %r13, 4;
	add.s64 	%rd3, %rd1, %rd10;
	not.pred 	%p15, %p14;
	@%p15 bra 	$L__BB0_4;
	ld.global.f32 	%f54, [%rd3];
	ld.const.f32 	%f55, [d_kernel+4];
	fma.rn.f32 	%f103, %f54, %f55, %f103;
$L__BB0_4:
	setp.ge.s32 	%p16, %r2, %r9;
	not.pred 	%p17, %p1;
	mul.lo.s32 	%r4, %r2, %r9;
	add.s32 	%r14, %r3, %r4;
	mul.wide.s32 	%rd11, %r14, 4;
	add.s64 	%rd4, %rd1, %rd11;
	or.pred  	%p18, %p17, %p16;
	@%p18 bra 	$L__BB0_6;
	ld.global.f32 	%f56, [%rd4];
	ld.const.f32 	%f57, [d_kernel+8];
	fma.rn.f32 	%f103, %f56, %f57, %f103;
$L__BB0_6:
	add.s32 	%r5, %r2, 1;
	setp.ge.s32 	%p19, %r5, %r9;
	mad.lo.s32 	%r16, %r9, %r2, %r9;
	add.s32 	%r17, %r3, %r16;
	mul.wide.s32 	%rd12, %r17, 4;
	add.s64 	%rd5, %rd1, %rd12;
	or.pred  	%p21, %p17, %p19;
	@%p21 bra 	$L__BB0_8;
	ld.global.f32 	%f58, [%rd5];
	ld.const.f32 	%f59, [d_kernel+12];
	fma.rn.f32 	%f103, %f58, %f59, %f103;
$L__BB0_8:
	add.s32 	%r6, %r2, 2;
	setp.ge.s32 	%p22, %r6, %r9;
	mad.lo.s32 	%r19, %r6, %r9, %r3;
	mul.wide.s32 	%rd13, %r19, 4;
	add.s64 	%rd6, %rd1, %rd13;
	or.pred  	%p24, %p17, %p22;
	@%p24 bra 	$L__BB0_10;
	ld.global.f32 	%f60, [%rd6];
	ld.const.f32 	%f61, [d_kernel+16];
	fma.rn.f32 	%f103, %f60, %f61, %f103;
$L__BB0_10:
	setp.ne.s32 	%p25, %r1, 0;
	setp.le.s32 	%p26, %r1, %r9;
	and.pred  	%p4, %p25, %p26;
	and.pred  	%p27, %p4, %p2;
	not.pred 	%p28, %p27;
	@%p28 bra 	$L__BB0_12;
	ld.global.f32 	%f62, [%rd2+4];
	ld.const.f32 	%f63, [d_kernel+20];
	fma.rn.f32 	%f103, %f62, %f63, %f103;
$L__BB0_12:
	and.pred  	%p29, %p4, %p3;
	not.pred 	%p30, %p29;
	@%p30 bra 	$L__BB0_14;
	ld.global.f32 	%f64, [%rd3+4];
	ld.const.f32 	%f65, [d_kernel+24];
	fma.rn.f32 	%f103, %f64, %f65, %f103;
$L__BB0_14:
	setp.ge.s32 	%p31, %r2, %r9;
	not.pred 	%p32, %p4;
	or.pred  	%p33, %p32, %p31;
	@%p33 bra 	$L__BB0_16;
	ld.global.f32 	%f66, [%rd4+4];
	ld.const.f32 	%f67, [d_kernel+28];
	fma.rn.f32 	%f103, %f66, %f67, %f103;
$L__BB0_16:
	setp.ge.s32 	%p34, %r5, %r9;
	or.pred  	%p36, %p32, %p34;
	@%p36 bra 	$L__BB0_18;
	ld.global.f32 	%f68, [%rd5+4];
	ld.const.f32 	%f69, [d_kernel+32];
	fma.rn.f32 	%f103, %f68, %f69, %f103;
$L__BB0_18:
	setp.ge.s32 	%p37, %r6, %r9;
	or.pred  	%p39, %p32, %p37;
	@%p39 bra 	$L__BB0_20;
	ld.global.f32 	%f70, [%rd6+4];
	ld.const.f32 	%f71, [d_kernel+36];
	fma.rn.f32 	%f103, %f70, %f71, %f103;
$L__BB0_20:
	setp.ge.s32 	%p40, %r1, %r9;
	not.pred 	%p41, %p2;
	or.pred  	%p42, %p40, %p41;
	@%p42 bra 	$L__BB0_22;
	ld.global.f32 	%f72, [%rd2+8];
	ld.const.f32 	%f73, [d_kernel+40];
	fma.rn.f32 	%f103, %f72, %f73, %f103;
$L__BB0_22:
	setp.ge.s32 	%p43, %r1, %r9;
	not.pred 	%p44, %p3;
	or.pred  	%p45, %p43, %p44;
	@%p45 bra 	$L__BB0_24;
	ld.global.f32 	%f74, [%rd3+8];
	ld.const.f32 	%f75, [d_kernel+44];
	fma.rn.f32 	%f103, %f74, %f75, %f103;
$L__BB0_24:
	max.s32 	%r20, %r1, %r2;
	setp.ge.s32 	%p46, %r20, %r9;
	@%p46 bra 	$L__BB0_26;
	ld.global.f32 	%f76, [%rd4+8];
	ld.const.f32 	%f77, [d_kernel+48];
	fma.rn.f32 	%f103, %f76, %f77, %f103;
$L__BB0_26:
	max.s32 	%r21, %r1, %r5;
	setp.ge.s32 	%p47, %r21, %r9;
	@%p47 bra 	$L__BB0_28;
	ld.global.f32 	%f78, [%rd5+8];
	ld.const.f32 	%f79, [d_kernel+52];
	fma.rn.f32 	%f103, %f78, %f79, %f103;
$L__BB0_28:
	max.s32 	%r22, %r1, %r6;
	setp.ge.s32 	%p48, %r22, %r9;
	@%p48 bra 	$L__BB0_30;
	ld.global.f32 	%f80, [%rd6+8];
	ld.const.f32 	%f81, [d_kernel+56];
	fma.rn.f32 	%f103, %f80, %f81, %f103;
$L__BB0_30:
	add.s32 	%r7, %r1, 1;
	setp.ge.s32 	%p49, %r7, %r9;
	or.pred  	%p51, %p49, %p41;
	@%p51 bra 	$L__BB0_32;
	ld.global.f32 	%f82, [%rd2+12];
	ld.const.f32 	%f83, [d_kernel+60];
	fma.rn.f32 	%f103, %f82, %f83, %f103;
$L__BB0_32:
	setp.ge.s32 	%p52, %r7, %r9;
	or.pred  	%p54, %p52, %p44;
	@%p54 bra 	$L__BB0_34;
	ld.global.f32 	%f84, [%rd3+12];
	ld.const.f32 	%f85, [d_kernel+64];
	fma.rn.f32 	%f103, %f84, %f85, %f103;
$L__BB0_34:
	max.s32 	%r23, %r7, %r2;
	setp.ge.s32 	%p55, %r23, %r9;
	@%p55 bra 	$L__BB0_36;
	ld.global.f32 	%f86, [%rd4+12];
	ld.const.f32 	%f87, [d_kernel+68];
	fma.rn.f32 	%f103, %f86, %f87, %f103;
$L__BB0_36:
	max.s32 	%r24, %r7, %r5;
	setp.ge.s32 	%p56, %r24, %r9;
	@%p56 bra 	$L__BB0_38;
	ld.global.f32 	%f88, [%rd5+12];
	ld.const.f32 	%f89, [d_kernel+72];
	fma.rn.f32 	%f103, %f88, %f89, %f103;
$L__BB0_38:
	max.s32 	%r25, %r7, %r6;
	setp.ge.s32 	%p57, %r25, %r9;
	@%p57 bra 	$L__BB0_40;
	ld.global.f32 	%f90, [%rd6+12];
	ld.const.f32 	%f91, [d_kernel+76];
	fma.rn.f32 	%f103, %f90, %f91, %f103;
$L__BB0_40:
	add.s32 	%r8, %r1, 2;
	setp.ge.s32 	%p58, %r8, %r9;
	or.pred  	%p60, %p58, %p41;
	@%p60 bra 	$L__BB0_42;
	ld.global.f32 	%f92, [%rd2+16];
	ld.const.f32 	%f93, [d_kernel+80];
	fma.rn.f32 	%f103, %f92, %f93, %f103;
$L__BB0_42:
	setp.ge.s32 	%p61, %r8, %r9;
	or.pred  	%p63, %p61, %p44;
	@%p63 bra 	$L__BB0_44;
	ld.global.f32 	%f94, [%rd3+16];
	ld.const.f32 	%f95, [d_kernel+84];
	fma.rn.f32 	%f103, %f94, %f95, %f103;
$L__BB0_44:
	max.s32 	%r26, %r8, %r2;
	setp.ge.s32 	%p64, %r26, %r9;
	@%p64 bra 	$L__BB0_46;
	ld.global.f32 	%f96, [%rd4+16];
	ld.const.f32 	%f97, [d_kernel+88];
	fma.rn.f32 	%f103, %f96, %f97, %f103;
$L__BB0_46:
	max.s32 	%r27, %r8, %r5;
	setp.ge.s32 	%p65, %r27, %r9;
	@%p65 bra 	$L__BB0_48;
	ld.global.f32 	%f98, [%rd5+16];
	ld.const.f32 	%f99, [d_kernel+92];
	fma.rn.f32 	%f103, %f98, %f99, %f103;
$L__BB0_48:
	max.s32 	%r28, %r8, %r6;
	setp.ge.s32 	%p66, %r28, %r9;
	@%p66 bra 	$L__BB0_50;
	ld.global.f32 	%f100, [%rd6+16];
	ld.const.f32 	%f101, [d_kernel+96];
	fma.rn.f32 	%f103, %f100, %f101, %f103;
$L__BB0_50:
	cvta.to.global.u64 	%rd14, %rd7;
	add.s32 	%r29, %r4, %r1;
	mul.wide.s32 	%rd15, %r29, 4;
	add.s64 	%rd16, %rd14, %rd15;
	st.global.f32 	[%rd16], %f103;
	ret;

}


// ===== COMPILED SASS (sm_100) =====

	.target	sm_100

	.elftype	@"ET_EXEC"


//--------------------- .note.nv.tkinfo           --------------------------
	.section	.note.nv.tkinfo,"",@"SHT_NOTE"
	.sectionflags	@"SHF_NOTE_NV_TKINFO"
	.tkinfo
        /*0018*/ 	.word	0x00000002
        /*0030*/ 	.string	""
        /*0030*/ 	.string	"ptxas"
        /*0030*/ 	.string	"Cuda compilation tools, release 13.0, V13.0.88"
        /*0030*/ 	.string	"Build cuda_13.0.r13.0/compiler.36424714_0"
        /*0030*/ 	.string	"-arch sm_100 -m 64 "



//--------------------- .note.nv.cuinfo           --------------------------
	.section	.note.nv.cuinfo,"",@"SHT_NOTE"
	.sectionflags	@"SHF_NOTE_NV_CUINFO"
        /*0018*/ 	.short	0x0002
        /*001a*/ 	.short	0x0064
        /*001c*/ 	.short	0x0082
	.zero		2


//--------------------- .nv.info                  --------------------------
	.section	.nv.info,"",@"SHT_CUDA_INFO"
	.align	4


	//----- nvinfo : EIATTR_REGCOUNT
	.align		4
        /*0000*/ 	.byte	0x04, 0x2f
        /*0002*/ 	.short	(.L_2 - .L_1)
	.align		4
.L_1:
        /*0004*/ 	.word	index@(_Z6conv2DPfiS_)
        /*0008*/ 	.word	0x0000001f


	//----- nvinfo : EIATTR_FRAME_SIZE
	.align		4
.L_2:
        /*000c*/ 	.byte	0x04, 0x11
        /*000e*/ 	.short	(.L_4 - .L_3)
	.align		4
.L_3:
        /*0010*/ 	.word	index@(_Z6conv2DPfiS_)
        /*0014*/ 	.word	0x00000000


	//----- nvinfo : EIATTR_MIN_STACK_SIZE
	.align		4
.L_4:
        /*0018*/ 	.byte	0x04, 0x12
        /*001a*/ 	.short	(.L_6 - .L_5)
	.align		4
.L_5:
        /*001c*/ 	.word	index@(_Z6conv2DPfiS_)
        /*0020*/ 	.word	0x00000000
.L_6:


//--------------------- .nv.compat                --------------------------
	.section	.nv.compat,"",@"SHT_CUDA_COMPAT_INFO"
	.align	4
        /*0000*/ 	.byte	0x02, 0x09, 0x00, 0x00, 0x02, 0x02, 0x01, 0x00, 0x02, 0x05, 0x05, 0x00, 0x03, 0x07, 0x01, 0x01
        /*0010*/ 	.byte	0x02, 0x03, 0x00, 0x00, 0x02, 0x06, 0x01, 0x00, 0x04, 0x0b, 0x08, 0x00, 0x09, 0x00, 0x00, 0x00
        /*0020*/ 	.byte	0x00, 0x00, 0x00, 0x00


//--------------------- .nv.info._Z6conv2DPfiS_   --------------------------
	.section	.nv.info._Z6conv2DPfiS_,"",@"SHT_CUDA_INFO"
	.sectionflags	@""
	.align	4


	//----- nvinfo : EIATTR_CUDA_API_VERSION
	.align		4
        /*0000*/ 	.byte	0x04, 0x37
        /*0002*/ 	.short	(.L_8 - .L_7)
.L_7:
        /*0004*/ 	.word	0x00000082


	//----- nvinfo : EIATTR_KPARAM_INFO
	.align		4
.L_8:
        /*0008*/ 	.byte	0x04, 0x17
        /*000a*/ 	.short	(.L_10 - .L_9)
.L_9:
        /*000c*/ 	.word	0x00000000
        /*0010*/ 	.short	0x0002
        /*0012*/ 	.short	0x0010
        /*0014*/ 	.byte	0x00, 0xf5, 0x21, 0x00


	//----- nvinfo : EIATTR_KPARAM_INFO
	.align		4
.L_10:
        /*0018*/ 	.byte	0x04, 0x17
        /*001a*/ 	.short	(.L_12 - .L_11)
.L_11:
        /*001c*/ 	.word	0x00000000
        /*0020*/ 	.short	0x0001
        /*0022*/ 	.short	0x0008
        /*0024*/ 	.byte	0x00, 0xf0, 0x11, 0x00


	//----- nvinfo : EIATTR_KPARAM_INFO
	.align		4
.L_12:
        /*0028*/ 	.byte	0x04, 0x17
        /*002a*/ 	.short	(.L_14 - .L_13)
.L_13:
        /*002c*/ 	.word	0x00000000
        /*0030*/ 	.short	0x0000
        /*0032*/ 	.short	0x0000
        /*0034*/ 	.byte	0x00, 0xf5, 0x21, 0x00


	//----- nvinfo : EIATTR_SPARSE_MMA_MASK
	.align		4
.L_14:
        /*0038*/ 	.byte	0x03, 0x50
        /*003a*/ 	.short	0x0000


	//----- nvinfo : EIATTR_MAXREG_COUNT
	.align		4
        /*003c*/ 	.byte	0x03, 0x1b
        /*003e*/ 	.short	0x00ff


	//----- nvinfo : EIATTR_MERCURY_ISA_VERSION
	.align		4
        /*0040*/ 	.byte	0x03, 0x5f
        /*0042*/ 	.short	0x0101


	//----- nvinfo : EIATTR_VRC_CTA_INIT_COUNT
	.align		4
        /*0044*/ 	.byte	0x02, 0x4a
	.zero		1
	.zero		1


	//----- nvinfo : EIATTR_EXIT_INSTR_OFFSETS
	.align		4
        /*0048*/ 	.byte	0x04, 0x1c
        /*004a*/ 	.short	(.L_16 - .L_15)


	//   ....[0]....
.L_15:
        /*004c*/ 	.word	0x00000920


	//----- nvinfo : EIATTR_CBANK_PARAM_SIZE
	.align		4
.L_16:
        /*0050*/ 	.byte	0x03, 0x19
        /*0052*/ 	.short	0x0018


	//----- nvinfo : EIATTR_PARAM_CBANK
	.align		4
        /*0054*/ 	.byte	0x04, 0x0a
        /*0056*/ 	.short	(.L_18 - .L_17)
	.align		4
.L_17:
        /*0058*/ 	.word	index@(.nv.constant0._Z6conv2DPfiS_)
        /*005c*/ 	.short	0x0380
        /*005e*/ 	.short	0x0018


	//----- nvinfo : EIATTR_SW_WAR
	.align		4
.L_18:
        /*0060*/ 	.byte	0x04, 0x36
        /*0062*/ 	.short	(.L_20 - .L_19)
.L_19:
        /*0064*/ 	.word	0x00000008
.L_20:


//--------------------- .nv.callgraph             --------------------------
	.section	.nv.callgraph,"",@"SHT_CUDA_CALLGRAPH"
	.align	4
	.sectionentsize	8
	.align		4
        /*0000*/ 	.word	0x00000000
	.align		4
        /*0004*/ 	.word	0xffffffff
	.align		4
        /*0008*/ 	.word	0x00000000
	.align		4
        /*000c*/ 	.word	0xfffffffe
	.align		4
        /*0010*/ 	.word	0x00000000
	.align		4
        /*0014*/ 	.word	0xfffffffd
	.align		4
        /*0018*/ 	.word	0x00000000
	.align		4
        /*001c*/ 	.word	0xfffffffc


//--------------------- .nv.constant3             --------------------------
	.section	.nv.constant3,"a",@progbits
	.align	4
.nv.constant3:
	.type		d_kernel,@object
	.size		d_kernel,(.L_0 - d_kernel)
d_kernel:
	.zero		100
.L_0:


//--------------------- .text._Z6conv2DPfiS_      --------------------------
	.section	.text._Z6conv2DPfiS_,"ax",@progbits
	.align	128
        .global         _Z6conv2DPfiS_
        .type           _Z6conv2DPfiS_,@function
        .size           _Z6conv2DPfiS_,(.L_x_1 - _Z6conv2DPfiS_)
        .other          _Z6conv2DPfiS_,@"STO_CUDA_ENTRY STV_DEFAULT"
_Z6conv2DPfiS_:
.text._Z6conv2DPfiS_:
[----:B------:R-:W-:Y:S01]  /*0000*/  LDC R1, c[0x0][0x37c] ;  /* 0x0000df00ff017b82 */ /* 0x000fe20000000800 */
[----:B------:R-:W0:Y:S07]  /*0010*/  S2R R14, SR_TID.X ;  /* 0x00000000000e7919 */ /* 0x000e2e0000002100 */
[----:B------:R-:W1:Y:S01]  /*0020*/  LDC R13, c[0x0][0x388] ;  /* 0x0000e200ff0d7b82 */ /* 0x000e620000000800 */
[----:B------:R-:W2:Y:S01]  /*0030*/  LDCU.64 UR4, c[0x0][0x358] ;  /* 0x00006b00ff0477ac */ /* 0x000ea20008000a00 */
[----:B------:R-:W3:Y:S06]  /*0040*/  S2R R12, SR_TID.Y ;  /* 0x00000000000c7919 */ /* 0x000eec0000002200 */
[----:B------:R-:W4:Y:S01]  /*0050*/  LDC.64 R10, c[0x0][0x380] ;  /* 0x0000e000ff0a7b82 */ /* 0x000f220000000a00 */
[----:B0-----:R-:W-:-:S02]  /*0060*/  VIADD R22, R14, 0xfffffffe ;  /* 0xfffffffe0e167836 */ /* 0x001fc40000000000 */
[----:B---3--:R-:W-:-:S03]  /*0070*/  VIADD R0, R12, 0xfffffffe ;  /* 0xfffffffe0c007836 */ /* 0x008fc60000000000 */
[-C--:B-1----:R-:W-:Y:S02]  /*0080*/  ISETP.GE.AND P4, PT, R22, R13.reuse, PT ;  /* 0x0000000d1600720c */ /* 0x082fe40003f86270 */
[-C--:B------:R-:W-:Y:S01]  /*0090*/  ISETP.GT.AND P0, PT, R12, R13.reuse, PT ;  /* 0x0000000d0c00720c */ /* 0x080fe20003f04270 */
[CC--:B------:R-:W-:Y:S01]  /*00a0*/  IMAD R9, R0.reuse, R13.reuse, R22 ;  /* 0x0000000d00097224 */ /* 0x0c0fe200078e0216 */
[-C--:B------:R-:W-:Y:S01]  /*00b0*/  ISETP.GE.AND P1, PT, R0, R13.reuse, PT ;  /* 0x0000000d0000720c */ /* 0x080fe20003f26270 */
[----:B------:R-:W-:Y:S01]  /*00c0*/  VIADD R0, R12, 0xffffffff ;  /* 0xffffffff0c007836 */ /* 0x000fe20000000000 */
[----:B------:R-:W-:Y:S01]  /*00d0*/  ISETP.GT.U32.AND P4, PT, R14, 0x1, !P4 ;  /* 0x000000010e00780c */ /* 0x000fe20006784070 */
[----:B----4-:R-:W-:Y:S01]  /*00e0*/  IMAD.WIDE R8, R9, 0x4, R10 ;  /* 0x0000000409087825 */ /* 0x010fe200078e020a */
[C---:B------:R-:W-:Y:S02]  /*00f0*/  ISETP.GT.U32.AND P1, PT, R12.reuse, 0x1, !P1 ;  /* 0x000000010c00780c */ /* 0x040fe40004f24070 */
[----:B------:R-:W-:Y:S01]  /*0100*/  ISETP.NE.AND P0, PT, R12, RZ, !P0 ;  /* 0x000000ff0c00720c */ /* 0x000fe20004705270 */
[----:B------:R-:W-:Y:S01]  /*0110*/  IMAD R7, R0, R13, R22 ;  /* 0x0000000d00077224 */ /* 0x000fe200078e0216 */
[----:B------:R-:W-:-:S02]  /*0120*/  PLOP3.LUT P2, PT, P4, P1, PT, 0x80, 0x8 ;  /* 0x000000000008781c */ /* 0x000fc40002743070 */
[----:B------:R-:W-:Y:S02]  /*0130*/  PLOP3.LUT P6, PT, P4, P0, PT, 0x80, 0x8 ;  /* 0x000000000008781c */ /* 0x000fe400027c1070 */
[CC--:B------:R-:W-:Y:S02]  /*0140*/  ISETP.GE.OR P3, PT, R12.reuse, R13.reuse, !P4 ;  /* 0x0000000d0c00720c */ /* 0x0c0fe40006766670 */
[C---:B------:R-:W-:Y:S01]  /*0150*/  IADD3 R18, PT, PT, R12.reuse, 0x1, RZ ;  /* 0x000000010c127810 */ /* 0x040fe20007ffe0ff */
[----:B------:R-:W-:-:S06]  /*0160*/  IMAD R5, R12, R13, R13 ;  /* 0x0000000d0c057224 */ /* 0x000fcc00078e020d */
[----:B--2---:R-:W2:Y:S01]  /*0170*/  @P2 LDG.E R0, desc[UR4][R8.64] ;  /* 0x0000000408002981 */ /* 0x004ea2000c1e1900 */
[-C--:B------:R-:W-:Y:S01]  /*0180*/  IMAD R3, R12, R13.reuse, R22 ;  /* 0x0000000d0c037224 */ /* 0x080fe200078e0216 */
[----:B------:R-:W-:Y:S01]  /*0190*/  ISETP.GE.OR P5, PT, R18, R13, !P4 ;  /* 0x0000000d1200720c */ /* 0x000fe200067a6670 */
[----:B------:R-:W-:Y:S01]  /*01a0*/  IMAD.WIDE R6, R7, 0x4, R10 ;  /* 0x0000000407067825 */ /* 0x000fe200078e020a */
[----:B------:R-:W2:Y:S03]  /*01b0*/  @P2 LDC R17, c[0x3][RZ] ;  /* 0x00c00000ff112b82 */ /* 0x000ea60000000800 */
[----:B------:R-:W-:Y:S01]  /*01c0*/  IMAD.IADD R5, R22, 0x1, R5 ;  /* 0x0000000116057824 */ /* 0x000fe200078e0205 */
[----:B------:R-:W3:Y:S01]  /*01d0*/  @P6 LDG.E R20, desc[UR4][R6.64] ;  /* 0x0000000406146981 */ /* 0x000ee2000c1e1900 */
[----:B------:R-:W-:-:S03]  /*01e0*/  IMAD.WIDE R2, R3, 0x4, R10 ;  /* 0x0000000403027825 */ /* 0x000fc600078e020a */
[----:B------:R-:W3:Y:S01]  /*01f0*/  @P6 LDC R19, c[0x3][0x4] ;  /* 0x00c00100ff136b82 */ /* 0x000ee20000000800 */
[----:B------:R-:W-:Y:S01]  /*0200*/  IMAD.WIDE R4, R5, 0x4, R10 ;  /* 0x0000000405047825 */ /* 0x000fe200078e020a */
[----:B------:R-:W4:Y:S04]  /*0210*/  @!P3 LDG.E R24, desc[UR4][R2.64] ;  /* 0x000000040218b981 */ /* 0x000f28000c1e1900 */
[----:B------:R-:W5:Y:S01]  /*0220*/  @!P5 LDG.E R26, desc[UR4][R4.64] ;  /* 0x00000004041ad981 */ /* 0x000f62000c1e1900 */
[----:B------:R-:W-:Y:S01]  /*0230*/  VIADD R16, R12, 0x2 ;  /* 0x000000020c107836 */ /* 0x000fe20000000000 */
[----:B------:R-:W4:Y:S03]  /*0240*/  @!P3 LDC R21, c[0x3][0x8] ;  /* 0x00c00200ff15bb82 */ /* 0x000f260000000800 */
[CC--:B------:R-:W-:Y:S01]  /*0250*/  IMAD R15, R16.reuse, R13.reuse, R22 ;  /* 0x0000000d100f7224 */ /* 0x0c0fe200078e0216 */
[----:B------:R-:W-:-:S03]  /*0260*/  ISETP.GE.OR P4, PT, R16, R13, !P4 ;  /* 0x0000000d1000720c */ /* 0x000fc60006786670 */
[----:B------:R-:W-:Y:S01]  /*0270*/  IMAD.WIDE R10, R15, 0x4, R10 ;  /* 0x000000040f0a7825 */ /* 0x000fe200078e020a */
[----:B------:R-:W5:Y:S03]  /*0280*/  @!P5 LDC R22, c[0x3][0xc] ;  /* 0x00c00300ff16db82 */ /* 0x000f660000000800 */
[----:B------:R-:W-:Y:S02]  /*0290*/  HFMA2 R15, -RZ, RZ, 0, 0 ;  /* 0x00000000ff0f7431 */ /* 0x000fe400000001ff */
[----:B--2---:R-:W-:-:S04]  /*02a0*/  @P2 FFMA R15, R0, R17, RZ ;  /* 0x00000011000f2223 */ /* 0x004fc800000000ff */
[----:B------:R-:W2:Y:S01]  /*02b0*/  @!P4 LDG.E R0, desc[UR4][R10.64] ;  /* 0x000000040a00c981 */ /* 0x000ea2000c1e1900 */
[C---:B------:R-:W-:Y:S01]  /*02c0*/  ISETP.GT.AND P2, PT, R14.reuse, R13, PT ;  /* 0x0000000d0e00720c */ /* 0x040fe20003f44270 */
[----:B------:R-:W2:Y:S03]  /*02d0*/  @!P4 LDC R17, c[0x3][0x10] ;  /* 0x00c00400ff11cb82 */ /* 0x000ea60000000800 */
[----:B------:R-:W-:Y:S01]  /*02e0*/  ISETP.NE.AND P2, PT, R14, RZ, !P2 ;  /* 0x000000ff0e00720c */ /* 0x000fe20005745270 */
[----:B---3--:R-:W-:-:S03]  /*02f0*/  @P6 FFMA R15, R20, R19, R15 ;  /* 0x00000013140f6223 */ /* 0x008fc6000000000f */
[----:B------:R-:W-:Y:S01]  /*0300*/  PLOP3.LUT P6, PT, P2, P1, PT, 0x80, 0x8 ;  /* 0x000000000008781c */ /* 0x000fe200017c3070 */
[----:B----4-:R-:W-:Y:S01]  /*0310*/  @!P3 FFMA R15, R24, R21, R15 ;  /* 0x00000015180fb223 */ /* 0x010fe2000000000f */
[----:B------:R-:W-:-:S03]  /*0320*/  PLOP3.LUT P3, PT, P2, P0, PT, 0x80, 0x8 ;  /* 0x000000000008781c */ /* 0x000fc60001761070 */
[----:B-----5:R-:W-:Y:S01]  /*0330*/  @!P5 FFMA R15, R26, R22, R15 ;  /* 0x000000161a0fd223 */ /* 0x020fe2000000000f */
[----:B------:R-:W-:-:S07]  /*0340*/  ISETP.GE.OR P5, PT, R12, R13, !P2 ;  /* 0x0000000d0c00720c */ /* 0x000fce00057a6670 */
[----:B------:R-:W3:Y:S01]  /*0350*/  @P6 LDG.E R20, desc[UR4][R8.64+0x4] ;  /* 0x0000040408146981 */ /* 0x000ee2000c1e1900 */
[----:B------:R-:W3:Y:S03]  /*0360*/  @P6 LDC R19, c[0x3][0x14] ;  /* 0x00c00500ff136b82 */ /* 0x000ee60000000800 */
[----:B------:R-:W4:Y:S04]  /*0370*/  @P3 LDG.E R22, desc[UR4][R6.64+0x4] ;  /* 0x0000040406163981 */ /* 0x000f28000c1e1900 */
[----:B------:R-:W5:Y:S01]  /*0380*/  @!P5 LDG.E R24, desc[UR4][R2.64+0x4] ;  /* 0x000004040218d981 */ /* 0x000f62000c1e1900 */
[----:B------:R-:W5:Y:S01]  /*0390*/  @!P5 LDC R21, c[0x3][0x1c] ;  /* 0x00c00700ff15db82 */ /* 0x000f620000000800 */
[----:B--2---:R-:W-:Y:S01]  /*03a0*/  @!P4 FFMA R15, R0, R17, R15 ;  /* 0x00000011000fc223 */ /* 0x004fe2000000000f */
[----:B------:R-:W-:-:S06]  /*03b0*/  ISETP.GE.OR P4, PT, R18, R13, !P2 ;  /* 0x0000000d1200720c */ /* 0x000fcc0005786670 */
[----:B------:R-:W4:Y:S01]  /*03c0*/  @P3 LDC R17, c[0x3][0x18] ;  /* 0x00c00600ff113b82 */ /* 0x000f220000000800 */
[----:B------:R-:W-:-:S06]  /*03d0*/  ISETP.GE.OR P2, PT, R16, R13, !P2 ;  /* 0x0000000d1000720c */ /* 0x000fcc0005746670 */
[----:B------:R-:W2:Y:S01]  /*03e0*/  @!P4 LDG.E R0, desc[UR4][R4.64+0x4] ;  /* 0x000004040400c981 */ /* 0x000ea2000c1e1900 */
[----:B---3--:R-:W-:Y:S01]  /*03f0*/  @P6 FFMA R15, R20, R19, R15 ;  /* 0x00000013140f6223 */ /* 0x008fe2000000000f */
[----:B------:R-:W-:-:S05]  /*0400*/  ISETP.GE.OR P6, PT, R14, R13, !P1 ;  /* 0x0000000d0e00720c */ /* 0x000fca0004fc6670 */
[----:B------:R-:W3:Y:S01]  /*0410*/  @!P2 LDG.E R20, desc[UR4][R10.64+0x4] ;  /* 0x000004040a14a981 */ /* 0x000ee2000c1e1900 */
[----:B----4-:R-:W-:Y:S01]  /*0420*/  @P3 FFMA R15, R22, R17, R15 ;  /* 0x00000011160f3223 */ /* 0x010fe2000000000f */
[C---:B------:R-:W-:Y:S01]  /*0430*/  ISETP.GE.OR P3, PT, R14.reuse, R13, !P0 ;  /* 0x0000000d0e00720c */ /* 0x040fe20004766670 */
[----:B------:R-:W2:Y:S01]  /*0440*/  @!P4 LDC R17, c[0x3][0x20] ;  /* 0x00c00800ff11cb82 */ /* 0x000ea20000000800 */
[----:B------:R-:W-:Y:S01]  /*0450*/  VIMNMX R22, PT, PT, R14, R12, !PT ;  /* 0x0000000c0e167248 */ /* 0x000fe20007fe0100 */
[----:B-----5:R-:W-:-:S03]  /*0460*/  @!P5 FFMA R15, R24, R21, R15 ;  /* 0x00000015180fd223 */ /* 0x020fc6000000000f */
[----:B------:R-:W-:Y:S01]  /*0470*/  ISETP.GE.AND P5, PT, R22, R13, PT ;  /* 0x0000000d1600720c */ /* 0x000fe20003fa6270 */
[----:B------:R-:W4:Y:S02]  /*0480*/  @!P6 LDG.E R26, desc[UR4][R8.64+0x8] ;  /* 0x00000804081ae981 */ /* 0x000f24000c1e1900 */
[----:B------:R-:W3:Y:S04]  /*0490*/  @!P2 LDC R21, c[0x3][0x24] ;  /* 0x00c00900ff15ab82 */ /* 0x000ee80000000800 */
[----:B------:R-:W5:Y:S01]  /*04a0*/  @!P3 LDG.E R24, desc[UR4][R6.64+0x8] ;  /* 0x000008040618b981 */ /* 0x000f62000c1e1900 */
[----:B------:R-:W-:-:S03]  /*04b0*/  VIMNMX R28, PT, PT, R18, R14, !PT ;  /* 0x0000000e121c7248 */ /* 0x000fc60007fe0100 */
[----:B------:R-:W4:Y:S02]  /*04c0*/  @!P6 LDC R19, c[0x3][0x28] ;  /* 0x00c00a00ff13eb82 */ /* 0x000f240000000800 */
[----:B------:R-:W5:Y:S06]  /*04d0*/  @!P5 LDG.E R22, desc[UR4][R2.64+0x8] ;  /* 0x000008040216d981 */ /* 0x000f6c000c1e1900 */
[----:B------:R-:W5:Y:S08]  /*04e0*/  @!P3 LDC R23, c[0x3][0x2c] ;  /* 0x00c00b00ff17bb82 */ /* 0x000f700000000800 */
[----:B------:R-:W0:Y:S01]  /*04f0*/  @!P5 LDC R25, c[0x3][0x30] ;  /* 0x00c00c00ff19db82 */ /* 0x000e220000000800 */
[----:B--2---:R-:W-:Y:S01]  /*0500*/  @!P4 FFMA R15, R0, R17, R15 ;  /* 0x00000011000fc223 */ /* 0x004fe2000000000f */
[----:B------:R-:W-:-:S02]  /*0510*/  ISETP.GE.AND P4, PT, R28, R13, PT ;  /* 0x0000000d1c00720c */ /* 0x000fc40003f86270 */
[----:B------:R-:W-:Y:S01]  /*0520*/  VIMNMX R0, PT, PT, R16, R14, !PT ;  /* 0x0000000e10007248 */ /* 0x000fe20007fe0100 */
[----:B---3--:R-:W-:-:S03]  /*0530*/  @!P2 FFMA R15, R20, R21, R15 ;  /* 0x00000015140fa223 */ /* 0x008fc6000000000f */
[----:B------:R-:W-:-:S07]  /*0540*/  ISETP.GE.AND P2, PT, R0, R13, PT ;  /* 0x0000000d0000720c */ /* 0x000fce0003f46270 */
[----:B------:R-:W2:Y:S01]  /*0550*/  @!P4 LDG.E R28, desc[UR4][R4.64+0x8] ;  /* 0x00000804041cc981 */ /* 0x000ea2000c1e1900 */
[----:B------:R-:W-:Y:S02]  /*0560*/  VIADD R17, R14, 0x1 ;  /* 0x000000010e117836 */ /* 0x000fe40000000000 */
[----:B----4-:R-:W-:-:S03]  /*0570*/  @!P6 FFMA R15, R26, R19, R15 ;  /* 0x000000131a0fe223 */ /* 0x010fc6000000000f */
[C---:B------:R-:W-:Y:S01]  /*0580*/  ISETP.GE.OR P6, PT, R17.reuse, R13, !P1 ;  /* 0x0000000d1100720c */ /* 0x040fe20004fc6670 */
[----:B------:R-:W3:Y:S01]  /*0590*/  @!P2 LDG.E R20, desc[UR4][R10.64+0x8] ;  /* 0x000008040a14a981 */ /* 0x000ee2000c1e1900 */
[C---:B------:R-:W-:Y:S01]  /*05a0*/  VIMNMX R0, PT, PT, R17.reuse, R12, !PT ;  /* 0x0000000c11007248 */ /* 0x040fe20007fe0100 */
[----:B-----5:R-:W-:Y:S01]  /*05b0*/  @!P3 FFMA R15, R24, R23, R15 ;  /* 0x00000017180fb223 */ /* 0x020fe2000000000f */
[----:B------:R-:W-:Y:S01]  /*05c0*/  ISETP.GE.OR P3, PT, R17, R13, !P0 ;  /* 0x0000000d1100720c */ /* 0x000fe20004766670 */
[----:B------:R-:W2:Y:S02]  /*05d0*/  @!P4 LDC R19, c[0x3][0x34] ;  /* 0x00c00d00ff13cb82 */ /* 0x000ea40000000800 */
[----:B0-----:R-:W-:Y:S01]  /*05e0*/  @!P5 FFMA R15, R22, R25, R15 ;  /* 0x00000019160fd223 */ /* 0x001fe2000000000f */
[----:B------:R-:W-:-:S05]  /*05f0*/  ISETP.GE.AND P5, PT, R0, R13, PT ;  /* 0x0000000d0000720c */ /* 0x000fca0003fa6270 */
[----:B------:R-:W4:Y:S01]  /*0600*/  @!P6 LDG.E R26, desc[UR4][R8.64+0xc] ;  /* 0x00000c04081ae981 */ /* 0x000f22000c1e1900 */
[----:B------:R-:W3:Y:S03]  /*0610*/  @!P2 LDC R21, c[0x3][0x38] ;  /* 0x00c00e00ff15ab82 */ /* 0x000ee60000000800 */
[----:B------:R-:W5:Y:S05]  /*0620*/  @!P3 LDG.E R22, desc[UR4][R6.64+0xc] ;  /* 0x00000c040616b981 */ /* 0x000f6a000c1e1900 */
[----:B------:R-:W4:Y:S01]  /*0630*/  @!P6 LDC R24, c[0x3][0x3c] ;  /* 0x00c00f00ff18eb82 */ /* 0x000f220000000800 */
[----:B------:R-:W5:Y:S01]  /*0640*/  @!P5 LDG.E R0, desc[UR4][R2.64+0xc] ;  /* 0x00000c040200d981 */ /* 0x000f62000c1e1900 */
[----:B--2---:R-:W-:Y:S01]  /*0650*/  @!P4 FFMA R15, R28, R19, R15 ;  /* 0x000000131c0fc223 */ /* 0x004fe2000000000f */
[----:B------:R-:W-:-:S05]  /*0660*/  VIMNMX R28, PT, PT, R18, R17, !PT ;  /* 0x00000011121c7248 */ /* 0x000fca0007fe0100 */
[----:B------:R-:W5:Y:S01]  /*0670*/  @!P3 LDC R19, c[0x3][0x40] ;  /* 0x00c01000ff13bb82 */ /* 0x000f620000000800 */
[----:B------:R-:W-:Y:S02]  /*0680*/  ISETP.GE.AND P4, PT, R28, R13, PT ;  /* 0x0000000d1c00720c */ /* 0x000fe40003f86270 */
[----:B------:R-:W-:-:S05]  /*0690*/  VIMNMX R28, PT, PT, R16, R17, !PT ;  /* 0x00000011101c7248 */ /* 0x000fca0007fe0100 */
[----:B------:R-:W0:Y:S01]  /*06a0*/  @!P5 LDC R17, c[0x3][0x44] ;  /* 0x00c01100ff11db82 */ /* 0x000e220000000800 */
[----:B---3--:R-:W-:Y:S01]  /*06b0*/  @!P2 FFMA R15, R20, R21, R15 ;  /* 0x00000015140fa223 */ /* 0x008fe2000000000f */
[----:B------:R-:W-:Y:S02]  /*06c0*/  ISETP.GE.AND P2, PT, R28, R13, PT ;  /* 0x0000000d1c00720c */ /* 0x000fe40003f46270 */
[----:B------:R-:W-:-:S04]  /*06d0*/  IADD3 R21, PT, PT, R14, 0x2, RZ ;  /* 0x000000020e157810 */ /* 0x000fc80007ffe0ff */
[CC--:B------:R-:W-:Y:S01]  /*06e0*/  ISETP.GE.OR P1, PT, R21.reuse, R13.reuse, !P1 ;  /* 0x0000000d1500720c */ /* 0x0c0fe20004f26670 */
[----:B------:R-:W2:Y:S01]  /*06f0*/  @!P4 LDG.E R20, desc[UR4][R4.64+0xc] ;  /* 0x00000c040414c981 */ /* 0x000ea2000c1e1900 */
[C---:B------:R-:W-:Y:S02]  /*0700*/  VIMNMX R28, PT, PT, R21.reuse, R12, !PT ;  /* 0x0000000c151c7248 */ /* 0x040fe40007fe0100 */
[-C--:B------:R-:W-:Y:S01]  /*0710*/  ISETP.GE.OR P0, PT, R21, R13.reuse, !P0 ;  /* 0x0000000d1500720c */ /* 0x080fe20004706670 */
[----:B----4-:R-:W-:Y:S01]  /*0720*/  @!P6 FFMA R15, R26, R24, R15 ;  /* 0x000000181a0fe223 */ /* 0x010fe2000000000f */
[----:B------:R-:W-:Y:S02]  /*0730*/  ISETP.GE.AND P6, PT, R28, R13, PT ;  /* 0x0000000d1c00720c */ /* 0x000fe40003fc6270 */
[----:B------:R-:W-:Y:S02]  /*0740*/  VIMNMX R24, PT, PT, R18, R21, !PT ;  /* 0x0000001512187248 */ /* 0x000fe40007fe0100 */
[----:B------:R-:W3:Y:S01]  /*0750*/  @!P2 LDG.E R18, desc[UR4][R10.64+0xc] ;  /* 0x00000c040a12a981 */ /* 0x000ee2000c1e1900 */
[----:B-----5:R-:W-:Y:S01]  /*0760*/  @!P3 FFMA R15, R22, R19, R15 ;  /* 0x00000013160fb223 */ /* 0x020fe2000000000f */
[----:B------:R-:W-:Y:S01]  /*0770*/  VIMNMX R16, PT, PT, R16, R21, !PT ;  /* 0x0000001510107248 */ /* 0x000fe20007fe0100 */
[----:B------:R-:W3:Y:S01]  /*0780*/  @!P2 LDC R19, c[0x3][0x4c] ;  /* 0x00c01300ff13ab82 */ /* 0x000ee20000000800 */
[----:B------:R-:W-:Y:S01]  /*0790*/  ISETP.GE.AND P3, PT, R24, R13, PT ;  /* 0x0000000d1800720c */ /* 0x000fe20003f66270 */
[----:B------:R1:W4:Y:S01]  /*07a0*/  @!P1 LDG.E R8, desc[UR4][R8.64+0x10] ;  /* 0x0000100408089981 */ /* 0x000322000c1e1900 */
[----:B0-----:R-:W-:Y:S01]  /*07b0*/  @!P5 FFMA R15, R0, R17, R15 ;  /* 0x00000011000fd223 */ /* 0x001fe2000000000f */
[----:B------:R-:W-:-:S02]  /*07c0*/  ISETP.GE.AND P5, PT, R16, R13, PT ;  /* 0x0000000d1000720c */ /* 0x000fc40003fa6270 */
[----:B------:R0:W5:Y:S02]  /*07d0*/  @!P0 LDG.E R0, desc[UR4][R6.64+0x10] ;  /* 0x0000100406008981 */ /* 0x000164000c1e1900 */
[----:B------:R-:W2:Y:S02]  /*07e0*/  @!P4 LDC R17, c[0x3][0x48] ;  /* 0x00c01200ff11cb82 */ /* 0x000ea40000000800 */
[----:B------:R0:W5:Y:S04]  /*07f0*/  @!P6 LDG.E R2, desc[UR4][R2.64+0x10] ;  /* 0x000010040202e981 */ /* 0x000168000c1e1900 */
[----:B------:R-:W5:Y:S02]  /*0800*/  @!P3 LDG.E R4, desc[UR4][R4.64+0x10] ;  /* 0x000010040404b981 */ /* 0x000f64000c1e1900 */
[----:B------:R-:W4:Y:S02]  /*0810*/  @!P1 LDC R21, c[0x3][0x50] ;  /* 0x00c01400ff159b82 */ /* 0x000f240000000800 */
[----:B------:R-:W5:Y:S06]  /*0820*/  @!P5 LDG.E R16, desc[UR4][R10.64+0x10] ;  /* 0x000010040a10d981 */ /* 0x000f6c000c1e1900 */
[----:B------:R-:W5:Y:S08]  /*0830*/  @!P0 LDC R22, c[0x3][0x54] ;  /* 0x00c01500ff168b82 */ /* 0x000f700000000800 */
[----:B-1----:R-:W1:Y:S08]  /*0840*/  @!P6 LDC R9, c[0x3][0x58] ;  /* 0x00c01600ff09eb82 */ /* 0x002e700000000800 */
[----:B------:R-:W1:Y:S08]  /*0850*/  @!P3 LDC R23, c[0x3][0x5c] ;  /* 0x00c01700ff17bb82 */ /* 0x000e700000000800 */
[----:B0-----:R-:W0:Y:S08]  /*0860*/  LDC.64 R6, c[0x0][0x390] ;  /* 0x0000e400ff067b82 */ /* 0x001e300000000a00 */
[----:B------:R-:W1:Y:S01]  /*0870*/  @!P5 LDC R3, c[0x3][0x60] ;  /* 0x00c01800ff03db82 */ /* 0x000e620000000800 */
[----:B------:R-:W-:-:S04]  /*0880*/  IMAD R13, R12, R13, R14 ;  /* 0x0000000d0c0d7224 */ /* 0x000fc800078e020e */
[----:B0-----:R-:W-:-:S04]  /*0890*/  IMAD.WIDE R6, R13, 0x4, R6 ;  /* 0x000000040d067825 */ /* 0x001fc800078e0206 */
[----:B--2---:R-:W-:-:S04]  /*08a0*/  @!P4 FFMA R15, R20, R17, R15 ;  /* 0x00000011140fc223 */ /* 0x004fc8000000000f */
[----:B---3--:R-:W-:-:S04]  /*08b0*/  @!P2 FFMA R15, R18, R19, R15 ;  /* 0x00000013120fa223 */ /* 0x008fc8000000000f */
[----:B----4-:R-:W-:-:S04]  /*08c0*/  @!P1 FFMA R15, R8, R21, R15 ;  /* 0x00000015080f9223 */ /* 0x010fc8000000000f */
[----:B-----5:R-:W-:-:S04]  /*08d0*/  @!P0 FFMA R15, R0, R22, R15 ;  /* 0x00000016000f8223 */ /* 0x020fc8000000000f */
[----:B-1----:R-:W-:-:S04]  /*08e0*/  @!P6 FFMA R15, R2, R9, R15 ;  /* 0x00000009020fe223 */ /* 0x002fc8000000000f */
[----:B------:R-:W-:-:S04]  /*08f0*/  @!P3 FFMA R15, R4, R23, R15 ;  /* 0x00000017040fb223 */ /* 0x000fc8000000000f */
[----:B------:R-:W-:-:S05]  /*0900*/  @!P5 FFMA R15, R16, R3, R15 ;  /* 0x00000003100fd223 */ /* 0x000fca000000000f */
[----:B------:R-:W-:Y:S01]  /*0910*/  STG.E desc[UR4][R6.64], R15 ;  /* 0x0000000f06007986 */ /* 0x000fe2000c101904 */
[----:B------:R-:W-:Y:S05]  /*0920*/  EXIT ;  /* 0x000000000000794d */ /* 0x000fea0003800000 */
.L_x_0:
[----:B------:R-:W-:-:S00]  /*0930*/  BRA `(.L_x_0) ;  /* 0xfffffffc00fc7947 */ /* 0x000fc0000383ffff */
[----:B------:R-:W-:-:S00]  /*0940*/  NOP ;  /* 0x0000000000007918 */ /* 0x000fc00000000000 */
        /* <DEDUP_REMOVED lines=11> */
.L_x_1:


//--------------------- .nv.shared.reserved.0     --------------------------
	.section	.nv.shared.reserved.0,"aw",@nobits
	.weak		__nv_reservedSMEM_offset_0_alias
	.size		__nv_reservedSMEM_offset_0_alias, 0, 64
	.other		__nv_reservedSMEM_offset_0_alias,@"STO_CUDA_RESERVED_SHARED STV_DEFAULT"
__nv_reservedSMEM_offset_0_alias:
	.zero		0
	.zero		64


//--------------------- .nv.constant0._Z6conv2DPfiS_ --------------------------
	.section	.nv.constant0._Z6conv2DPfiS_,"a",@progbits
	.sectionflags	@""
	.align	4
.nv.constant0._Z6conv2DPfiS_:
	.zero		920


//--------------------- SYMBOLS --------------------------

	.type		.nv.reservedSmem.offset0,@object
	.size		.nv.reservedSmem.offset0,0x4
